//
// Generated by NVIDIA NVVM Compiler
//
// Compiler Build ID: CL-36424714
// Cuda compilation tools, release 13.0, V13.0.88
// Based on NVVM 20.0.0
//

.version 9.0
.target sm_100
.address_size 64

	// .globl	_Z17vector_add_gpu_1dPfS_S_i

.visible .entry _Z17vector_add_gpu_1dPfS_S_i(
	.param .u64 .ptr .align 1 _Z17vector_add_gpu_1dPfS_S_i_param_0,
	.param .u64 .ptr .align 1 _Z17vector_add_gpu_1dPfS_S_i_param_1,
	.param .u64 .ptr .align 1 _Z17vector_add_gpu_1dPfS_S_i_param_2,
	.param .u32 _Z17vector_add_gpu_1dPfS_S_i_param_3
)
{
	.reg .pred 	%p<2>;
	.reg .b32 	%r<6>;
	.reg .b32 	%f<4>;
	.reg .b64 	%rd<11>;

	ld.param.u64 	%rd1, [_Z17vector_add_gpu_1dPfS_S_i_param_0];
	ld.param.u64 	%rd2, [_Z17vector_add_gpu_1dPfS_S_i_param_1];
	ld.param.u64 	%rd3, [_Z17vector_add_gpu_1dPfS_S_i_param_2];
	ld.param.u32 	%r2, [_Z17vector_add_gpu_1dPfS_S_i_param_3];
	mov.u32 	%r3, %ctaid.x;
	mov.u32 	%r4, %ntid.x;
	mov.u32 	%r5, %tid.x;
	mad.lo.s32 	%r1, %r3, %r4, %r5;
	setp.ge.s32 	%p1, %r1, %r2;
	@%p1 bra 	$L__BB0_2;
	cvta.to.global.u64 	%rd4, %rd1;
	cvta.to.global.u64 	%rd5, %rd2;
	cvta.to.global.u64 	%rd6, %rd3;
	mul.wide.s32 	%rd7, %r1, 4;
	add.s64 	%rd8, %rd4, %rd7;
	ld.global.f32 	%f1, [%rd8];
	add.s64 	%rd9, %rd5, %rd7;
	ld.global.f32 	%f2, [%rd9];
	add.f32 	%f3, %f1, %f2;
	add.s64 	%rd10, %rd6, %rd7;
	st.global.f32 	[%rd10], %f3;
$L__BB0_2:
	ret;

}
	// .globl	_Z17vector_add_gpu_3dPfS_S_iii
.visible .entry _Z17vector_add_gpu_3dPfS_S_iii(
	.param .u64 .ptr .align 1 _Z17vector_add_gpu_3dPfS_S_iii_param_0,
	.param .u64 .ptr .align 1 _Z17vector_add_gpu_3dPfS_S_iii_param_1,
	.param .u64 .ptr .align 1 _Z17vector_add_gpu_3dPfS_S_iii_param_2,
	.param .u32 _Z17vector_add_gpu_3dPfS_S_iii_param_3,
	.param .u32 _Z17vector_add_gpu_3dPfS_S_iii_param_4,
	.param .u32 _Z17vector_add_gpu_3dPfS_S_iii_param_5
)
{
	.reg .pred 	%p<7>;
	.reg .b32 	%r<22>;
	.reg .b32 	%f<4>;
	.reg .b64 	%rd<11>;

	ld.param.u64 	%rd1, [_Z17vector_add_gpu_3dPfS_S_iii_param_0];
	ld.param.u64 	%rd2, [_Z17vector_add_gpu_3dPfS_S_iii_param_1];
	ld.param.u64 	%rd3, [_Z17vector_add_gpu_3dPfS_S_iii_param_2];
	ld.param.u32 	%r5, [_Z17vector_add_gpu_3dPfS_S_iii_param_3];
	ld.param.u32 	%r8, [_Z17vector_add_gpu_3dPfS_S_iii_param_4];
	ld.param.u32 	%r7, [_Z17vector_add_gpu_3dPfS_S_iii_param_5];
	mov.u32 	%r9, %ctaid.x;
	mov.u32 	%r10, %ntid.x;
	mov.u32 	%r11, %tid.x;
	mad.lo.s32 	%r1, %r9, %r10, %r11;
	mov.u32 	%r12, %ctaid.y;
	mov.u32 	%r13, %ntid.y;
	mov.u32 	%r14, %tid.y;
	mad.lo.s32 	%r15, %r12, %r13, %r14;
	mov.u32 	%r16, %ctaid.z;
	mov.u32 	%r17, %ntid.z;
	mov.u32 	%r18, %tid.z;
	mad.lo.s32 	%r3, %r16, %r17, %r18;
	setp.ge.s32 	%p1, %r1, %r5;
	setp.ge.s32 	%p2, %r15, %r8;
	or.pred  	%p3, %p1, %p2;
	setp.ge.s32 	%p4, %r3, %r7;
	or.pred  	%p5, %p3, %p4;
	@%p5 bra 	$L__BB1_3;
	mad.lo.s32 	%r19, %r8, %r3, %r15;
	mad.lo.s32 	%r4, %r19, %r5, %r1;
	mul.lo.s32 	%r20, %r8, %r5;
	mul.lo.s32 	%r21, %r20, %r7;
	setp.ge.s32 	%p6, %r4, %r21;
	@%p6 bra 	$L__BB1_3;
	cvta.to.global.u64 	%rd4, %rd1;
	mul.wide.s32 	%rd5, %r4, 4;
	add.s64 	%rd6, %rd4, %rd5;
	ld.global.f32 	%f1, [%rd6];
	cvta.to.global.u64 	%rd7, %rd2;
	add.s64 	%rd8, %rd7, %rd5;
	ld.global.f32 	%f2, [%rd8];
	add.f32 	%f3, %f1, %f2;
	cvta.to.global.u64 	%rd9, %rd3;
	add.s64 	%rd10, %rd9, %rd5;
	st.global.f32 	[%rd10], %f3;
$L__BB1_3:
	ret;

}


// ===== COMPILED SASS (sm_100) =====

	.target	sm_100

	.elftype	@"ET_EXEC"


//--------------------- .note.nv.tkinfo           --------------------------
	.section	.note.nv.tkinfo,"",@"SHT_NOTE"
	.sectionflags	@"SHF_NOTE_NV_TKINFO"
	.tkinfo
        /*0018*/ 	.word	0x00000002
        /*0030*/ 	.string	""
        /*0030*/ 	.string	"ptxas"
        /*0030*/ 	.string	"Cuda compilation tools, release 13.0, V13.0.88"
        /*0030*/ 	.string	"Build cuda_13.0.r13.0/compiler.36424714_0"
        /*0030*/ 	.string	"-arch sm_100 -m 64 "



//--------------------- .note.nv.cuinfo           --------------------------
	.section	.note.nv.cuinfo,"",@"SHT_NOTE"
	.sectionflags	@"SHF_NOTE_NV_CUINFO"
        /*0018*/ 	.short	0x0002
        /*001a*/ 	.short	0x0064
        /*001c*/ 	.short	0x0082
	.zero		2


//--------------------- .nv.info                  --------------------------
	.section	.nv.info,"",@"SHT_CUDA_INFO"
	.align	4


	//----- nvinfo : EIATTR_REGCOUNT
	.align		4
        /*0000*/ 	.byte	0x04, 0x2f
        /*0002*/ 	.short	(.L_1 - .L_0)
	.align		4
.L_0:
        /*0004*/ 	.word	index@(_Z17vector_add_gpu_1dPfS_S_i)
        /*0008*/ 	.word	0x0000000c


	//----- nvinfo : EIATTR_FRAME_SIZE
	.align		4
.L_1:
        /*000c*/ 	.byte	0x04, 0x11
        /*000e*/ 	.short	(.L_3 - .L_2)
	.align		4
.L_2:
        /*0010*/ 	.word	index@(_Z17vector_add_gpu_1dPfS_S_i)
        /*0014*/ 	.word	0x00000000


	//----- nvinfo : EIATTR_REGCOUNT
	.align		4
.L_3:
        /*0018*/ 	.byte	0x04, 0x2f
        /*001a*/ 	.short	(.L_5 - .L_4)
	.align		4
.L_4:
        /*001c*/ 	.word	index@(_Z17vector_add_gpu_3dPfS_S_iii)
        /*0020*/ 	.word	0x0000000c


	//----- nvinfo : EIATTR_FRAME_SIZE
	.align		4
.L_5:
        /*0024*/ 	.byte	0x04, 0x11
        /*0026*/ 	.short	(.L_7 - .L_6)
	.align		4
.L_6:
        /*0028*/ 	.word	index@(_Z17vector_add_gpu_3dPfS_S_iii)
        /*002c*/ 	.word	0x00000000


	//----- nvinfo : EIATTR_MIN_STACK_SIZE
	.align		4
.L_7:
        /*0030*/ 	.byte	0x04, 0x12
        /*0032*/ 	.short	(.L_9 - .L_8)
	.align		4
.L_8:
        /*0034*/ 	.word	index@(_Z17vector_add_gpu_3dPfS_S_iii)
        /*0038*/ 	.word	0x00000000


	//----- nvinfo : EIATTR_MIN_STACK_SIZE
	.align		4
.L_9:
        /*003c*/ 	.byte	0x04, 0x12
        /*003e*/ 	.short	(.L_11 - .L_10)
	.align		4
.L_10:
        /*0040*/ 	.word	index@(_Z17vector_add_gpu_1dPfS_S_i)
        /*0044*/ 	.word	0x00000000
.L_11:


//--------------------- .nv.compat                --------------------------
	.section	.nv.compat,"",@"SHT_CUDA_COMPAT_INFO"
	.align	4
        /*0000*/ 	.byte	0x02, 0x09, 0x00, 0x00, 0x02, 0x02, 0x01, 0x00, 0x02, 0x05, 0x05, 0x00, 0x03, 0x07, 0x01, 0x01
        /*0010*/ 	.byte	0x02, 0x03, 0x00, 0x00, 0x02, 0x06, 0x01, 0x00, 0x04, 0x0b, 0x08, 0x00, 0x09, 0x00, 0x00, 0x00
        /*0020*/ 	.byte	0x00, 0x00, 0x00, 0x00


//--------------------- .nv.info._Z17vector_add_gpu_3dPfS_S_iii --------------------------
	.section	.nv.info._Z17vector_add_gpu_3dPfS_S_iii,"",@"SHT_CUDA_INFO"
	.sectionflags	@""
	.align	4


	//----- nvinfo : EIATTR_CUDA_API_VERSION
	.align		4
        /*0000*/ 	.byte	0x04, 0x37
        /*0002*/ 	.short	(.L_13 - .L_12)
.L_12:
        /*0004*/ 	.word	0x00000082


	//----- nvinfo : EIATTR_KPARAM_INFO
	.align		4
.L_13:
        /*0008*/ 	.byte	0x04, 0x17
        /*000a*/ 	.short	(.L_15 - .L_14)
.L_14:
        /*000c*/ 	.word	0x00000000
        /*0010*/ 	.short	0x0005
        /*0012*/ 	.short	0x0020
        /*0014*/ 	.byte	0x00, 0xf0, 0x11, 0x00


	//----- nvinfo : EIATTR_KPARAM_INFO
	.align		4
.L_15:
        /*0018*/ 	.byte	0x04, 0x17
        /*001a*/ 	.short	(.L_17 - .L_16)
.L_16:
        /*001c*/ 	.word	0x00000000
        /*0020*/ 	.short	0x0004
        /*0022*/ 	.short	0x001c
        /*0024*/ 	.byte	0x00, 0xf0, 0x11, 0x00


	//----- nvinfo : EIATTR_KPARAM_INFO
	.align		4
.L_17:
        /*0028*/ 	.byte	0x04, 0x17
        /*002a*/ 	.short	(.L_19 - .L_18)
.L_18:
        /*002c*/ 	.word	0x00000000
        /*0030*/ 	.short	0x0003
        /*0032*/ 	.short	0x0018
        /*0034*/ 	.byte	0x00, 0xf0, 0x11, 0x00


	//----- nvinfo : EIATTR_KPARAM_INFO
	.align		4
.L_19:
        /*0038*/ 	.byte	0x04, 0x17
        /*003a*/ 	.short	(.L_21 - .L_20)
.L_20:
        /*003c*/ 	.word	0x00000000
        /*0040*/ 	.short	0x0002
        /*0042*/ 	.short	0x0010
        /*0044*/ 	.byte	0x00, 0xf5, 0x21, 0x00


	//----- nvinfo : EIATTR_KPARAM_INFO
	.align		4
.L_21:
        /*0048*/ 	.byte	0x04, 0x17
        /*004a*/ 	.short	(.L_23 - .L_22)
.L_22:
        /*004c*/ 	.word	0x00000000
        /*0050*/ 	.short	0x0001
        /*0052*/ 	.short	0x0008
        /*0054*/ 	.byte	0x00, 0xf5, 0x21, 0x00


	//----- nvinfo : EIATTR_KPARAM_INFO
	.align		4
.L_23:
        /*0058*/ 	.byte	0x04, 0x17
        /*005a*/ 	.short	(.L_25 - .L_24)
.L_24:
        /*005c*/ 	.word	0x00000000
        /*0060*/ 	.short	0x0000
        /*0062*/ 	.short	0x0000
        /*0064*/ 	.byte	0x00, 0xf5, 0x21, 0x00


	//----- nvinfo : EIATTR_SPARSE_MMA_MASK
	.align		4
.L_25:
        /*0068*/ 	.byte	0x03, 0x50
        /*006a*/ 	.short	0x0000


	//----- nvinfo : EIATTR_MAXREG_COUNT
	.align		4
        /*006c*/ 	.byte	0x03, 0x1b
        /*006e*/ 	.short	0x00ff


	//----- nvinfo : EIATTR_MERCURY_ISA_VERSION
	.align		4
        /*0070*/ 	.byte	0x03, 0x5f
        /*0072*/ 	.short	0x0101


	//----- nvinfo : EIATTR_VRC_CTA_INIT_COUNT
	.align		4
        /*0074*/ 	.byte	0x02, 0x4a
	.zero		1
	.zero		1


	//----- nvinfo : EIATTR_EXIT_INSTR_OFFSETS
	.align		4
        /*0078*/ 	.byte	0x04, 0x1c
        /*007a*/ 	.short	(.L_27 - .L_26)


	//   ....[0]....
.L_26:
        /*007c*/ 	.word	0x00000120


	//   ....[1]....
        /*0080*/ 	.word	0x00000180


	//   ....[2]....
        /*0084*/ 	.word	0x00000240


	//----- nvinfo : EIATTR_CBANK_PARAM_SIZE
	.align		4
.L_27:
        /*0088*/ 	.byte	0x03, 0x19
        /*008a*/ 	.short	0x0024


	//----- nvinfo : EIATTR_PARAM_CBANK
	.align		4
        /*008c*/ 	.byte	0x04, 0x0a
        /*008e*/ 	.short	(.L_29 - .L_28)
	.align		4
.L_28:
        /*0090*/ 	.word	index@(.nv.constant0._Z17vector_add_gpu_3dPfS_S_iii)
        /*0094*/ 	.short	0x0380
        /*0096*/ 	.short	0x0024


	//----- nvinfo : EIATTR_SW_WAR
	.align		4
.L_29:
        /*0098*/ 	.byte	0x04, 0x36
        /*009a*/ 	.short	(.L_31 - .L_30)
.L_30:
        /*009c*/ 	.word	0x00000008
.L_31:


//--------------------- .nv.info._Z17vector_add_gpu_1dPfS_S_i --------------------------
	.section	.nv.info._Z17vector_add_gpu_1dPfS_S_i,"",@"SHT_CUDA_INFO"
	.sectionflags	@""
	.align	4


	//----- nvinfo : EIATTR_CUDA_API_VERSION
	.align		4
        /*0000*/ 	.byte	0x04, 0x37
        /*0002*/ 	.short	(.L_33 - .L_32)
.L_32:
        /*0004*/ 	.word	0x00000082


	//----- nvinfo : EIATTR_KPARAM_INFO
	.align		4
.L_33:
        /*0008*/ 	.byte	0x04, 0x17
        /*000a*/ 	.short	(.L_35 - .L_34)
.L_34:
        /*000c*/ 	.word	0x00000000
        /*0010*/ 	.short	0x0003
        /*0012*/ 	.short	0x0018
        /*0014*/ 	.byte	0x00, 0xf0, 0x11, 0x00


	//----- nvinfo : EIATTR_KPARAM_INFO
	.align		4
.L_35:
        /*0018*/ 	.byte	0x04, 0x17
        /*001a*/ 	.short	(.L_37 - .L_36)
.L_36:
        /*001c*/ 	.word	0x00000000
        /*0020*/ 	.short	0x0002
        /*0022*/ 	.short	0x0010
        /*0024*/ 	.byte	0x00, 0xf5, 0x21, 0x00


	//----- nvinfo : EIATTR_KPARAM_INFO
	.align		4
.L_37:
        /*0028*/ 	.byte	0x04, 0x17
        /*002a*/ 	.short	(.L_39 - .L_38)
.L_38:
        /*002c*/ 	.word	0x00000000
        /*0030*/ 	.short	0x0001
        /*0032*/ 	.short	0x0008
        /*0034*/ 	.byte	0x00, 0xf5, 0x21, 0x00


	//----- nvinfo : EIATTR_KPARAM_INFO
	.align		4
.L_39:
        /*0038*/ 	.byte	0x04, 0x17
        /*003a*/ 	.short	(.L_41 - .L_40)
.L_40:
        /*003c*/ 	.word	0x00000000
        /*0040*/ 	.short	0x0000
        /*0042*/ 	.short	0x0000
        /*0044*/ 	.byte	0x00, 0xf5, 0x21, 0x00


	//----- nvinfo : EIATTR_SPARSE_MMA_MASK
	.align		4
.L_41:
        /*0048*/ 	.byte	0x03, 0x50
        /*004a*/ 	.short	0x0000


	//----- nvinfo : EIATTR_MAXREG_COUNT
	.align		4
        /*004c*/ 	.byte	0x03, 0x1b
        /*004e*/ 	.short	0x00ff


	//----- nvinfo : EIATTR_MERCURY_ISA_VERSION
	.align		4
        /*0050*/ 	.byte	0x03, 0x5f
        /*0052*/ 	.short	0x0101


	//----- nvinfo : EIATTR_VRC_CTA_INIT_COUNT
	.align		4
        /*0054*/ 	.byte	0x02, 0x4a
	.zero		1
	.zero		1


	//----- nvinfo : EIATTR_EXIT_INSTR_OFFSETS
	.align		4
        /*0058*/ 	.byte	0x04, 0x1c
        /*005a*/ 	.short	(.L_43 - .L_42)


	//   ....[0]....
.L_42:
        /*005c*/ 	.word	0x00000070


	//   ....[1]....
        /*0060*/ 	.word	0x00000130


	//----- nvinfo : EIATTR_CBANK_PARAM_SIZE
	.align		4
.L_43:
        /*0064*/ 	.byte	0x03, 0x19
        /*0066*/ 	.short	0x001c


	//----- nvinfo : EIATTR_PARAM_CBANK
	.align		4
        /*0068*/ 	.byte	0x04, 0x0a
        /*006a*/ 	.short	(.L_45 - .L_44)
	.align		4
.L_44:
        /*006c*/ 	.word	index@(.nv.constant0._Z17vector_add_gpu_1dPfS_S_i)
        /*0070*/ 	.short	0x0380
        /*0072*/ 	.short	0x001c


	//----- nvinfo : EIATTR_SW_WAR
	.align		4
.L_45:
        /*0074*/ 	.byte	0x04, 0x36
        /*0076*/ 	.short	(.L_47 - .L_46)
.L_46:
        /*0078*/ 	.word	0x00000008
.L_47:


//--------------------- .nv.callgraph             --------------------------
	.section	.nv.callgraph,"",@"SHT_CUDA_CALLGRAPH"
	.align	4
	.sectionentsize	8
	.align		4
        /*0000*/ 	.word	0x00000000
	.align		4
        /*0004*/ 	.word	0xffffffff
	.align		4
        /*0008*/ 	.word	0x00000000
	.align		4
        /*000c*/ 	.word	0xfffffffe
	.align		4
        /*0010*/ 	.word	0x00000000
	.align		4
        /*0014*/ 	.word	0xfffffffd
	.align		4
        /*0018*/ 	.word	0x00000000
	.align		4
        /*001c*/ 	.word	0xfffffffc


//--------------------- .text._Z17vector_add_gpu_3dPfS_S_iii --------------------------
	.section	.text._Z17vector_add_gpu_3dPfS_S_iii,"ax",@progbits
	.align	128
        .global         _Z17vector_add_gpu_3dPfS_S_iii
        .type           _Z17vector_add_gpu_3dPfS_S_iii,@function
        .size           _Z17vector_add_gpu_3dPfS_S_iii,(.L_x_2 - _Z17vector_add_gpu_3dPfS_S_iii)
        .other          _Z17vector_add_gpu_3dPfS_S_iii,@"STO_CUDA_ENTRY STV_DEFAULT"
_Z17vector_add_gpu_3dPfS_S_iii:
.text._Z17vector_add_gpu_3dPfS_S_iii:
[----:B------:R-:W-:Y:S01]  /*0000*/  LDC R1, c[0x0][0x37c] ;  /* 0x0000df00ff017b82 */ /* 0x000fe20000000800 */
[----:B------:R-:W0:Y:S07]  /*0010*/  S2R R5, SR_TID.Y ;  /* 0x0000000000057919 */ /* 0x000e2e0000002200 */
[----:B------:R-:W1:Y:S01]  /*0020*/  LDC R0, c[0x0][0x360] ;  /* 0x0000d800ff007b82 */ /* 0x000e620000000800 */
[----:B------:R-:W2:Y:S01]  /*0030*/  LDCU.64 UR8, c[0x0][0x398] ;  /* 0x00007300ff0877ac */ /* 0x000ea20008000a00 */
[----:B------:R-:W1:Y:S01]  /*0040*/  S2R R3, SR_TID.X ;  /* 0x0000000000037919 */ /* 0x000e620000002100 */
[----:B------:R-:W3:Y:S01]  /*0050*/  LDCU UR7, c[0x0][0x3a0] ;  /* 0x00007400ff0777ac */ /* 0x000ee20008000800 */
[----:B------:R-:W4:Y:S04]  /*0060*/  S2R R7, SR_TID.Z ;  /* 0x0000000000077919 */ /* 0x000f280000002300 */
[----:B------:R-:W0:Y:S08]  /*0070*/  S2UR UR5, SR_CTAID.Y ;  /* 0x00000000000579c3 */ /* 0x000e300000002600 */
[----:B------:R-:W0:Y:S08]  /*0080*/  LDC R2, c[0x0][0x364] ;  /* 0x0000d900ff027b82 */ /* 0x000e300000000800 */
[----:B------:R-:W1:Y:S08]  /*0090*/  S2UR UR4, SR_CTAID.X ;  /* 0x00000000000479c3 */ /* 0x000e700000002500 */
[----:B------:R-:W4:Y:S08]  /*00a0*/  S2UR UR6, SR_CTAID.Z ;  /* 0x00000000000679c3 */ /* 0x000f300000002700 */
[----:B------:R-:W4:Y:S01]  /*00b0*/  LDC R4, c[0x0][0x368] ;  /* 0x0000da00ff047b82 */ /* 0x000f220000000800 */
[----:B0-----:R-:W-:-:S05]  /*00c0*/  IMAD R2, R2, UR5, R5 ;  /* 0x0000000502027c24 */ /* 0x001fca000f8e0205 */
[----:B--2---:R-:W-:Y:S01]  /*00d0*/  ISETP.GE.AND P0, PT, R2, UR9, PT ;  /* 0x0000000902007c0c */ /* 0x004fe2000bf06270 */
[----:B-1----:R-:W-:-:S05]  /*00e0*/  IMAD R0, R0, UR4, R3 ;  /* 0x0000000400007c24 */ /* 0x002fca000f8e0203 */
[----:B------:R-:W-:Y:S01]  /*00f0*/  ISETP.GE.OR P0, PT, R0, UR8, P0 ;  /* 0x0000000800007c0c */ /* 0x000fe20008706670 */
[----:B----4-:R-:W-:-:S05]  /*0100*/  IMAD R3, R4, UR6, R7 ;  /* 0x0000000604037c24 */ /* 0x010fca000f8e0207 */
[----:B---3--:R-:W-:-:S13]  /*0110*/  ISETP.GE.OR P0, PT, R3, UR7, P0 ;  /* 0x0000000703007c0c */ /* 0x008fda0008706670 */
[----:B------:R-:W-:Y:S05]  /*0120*/  @P0 EXIT ;  /* 0x000000000000094d */ /* 0x000fea0003800000 */
[----:B------:R-:W-:Y:S02]  /*0130*/  UIMAD UR4, UR9, UR8, URZ ;  /* 0x00000008090472a4 */ /* 0x000fe4000f8e02ff */
[----:B------:R-:W-:Y:S02]  /*0140*/  IMAD R3, R3, UR9, R2 ;  /* 0x0000000903037c24 */ /* 0x000fe4000f8e0202 */
[----:B------:R-:W-:Y:S02]  /*0150*/  UIMAD UR4, UR4, UR7, URZ ;  /* 0x00000007040472a4 */ /* 0x000fe4000f8e02ff */
[----:B------:R-:W-:-:S05]  /*0160*/  IMAD R9, R3, UR8, R0 ;  /* 0x0000000803097c24 */ /* 0x000fca000f8e0200 */
[----:B------:R-:W-:-:S13]  /*0170*/  ISETP.GE.AND P0, PT, R9, UR4, PT ;  /* 0x0000000409007c0c */ /* 0x000fda000bf06270 */
[----:B------:R-:W-:Y:S05]  /*0180*/  @P0 EXIT ;  /* 0x000000000000094d */ /* 0x000fea0003800000 */
[----:B------:R-:W0:Y:S01]  /*0190*/  LDC.64 R2, c[0x0][0x380] ;  /* 0x0000e000ff027b82 */ /* 0x000e220000000a00 */
[----:B------:R-:W1:Y:S07]  /*01a0*/  LDCU.64 UR4, c[0x0][0x358] ;  /* 0x00006b00ff0477ac */ /* 0x000e6e0008000a00 */
[----:B------:R-:W2:Y:S08]  /*01b0*/  LDC.64 R4, c[0x0][0x388] ;  /* 0x0000e200ff047b82 */ /* 0x000eb00000000a00 */
[----:B------:R-:W3:Y:S01]  /*01c0*/  LDC.64 R6, c[0x0][0x390] ;  /* 0x0000e400ff067b82 */ /* 0x000ee20000000a00 */
[----:B0-----:R-:W-:-:S06]  /*01d0*/  IMAD.WIDE R2, R9, 0x4, R2 ;  /* 0x0000000409027825 */ /* 0x001fcc00078e0202 */
[----:B-1----:R-:W4:Y:S01]  /*01e0*/  LDG.E R2, desc[UR4][R2.64] ;  /* 0x0000000402027981 */ /* 0x002f22000c1e1900 */
[----:B--2---:R-:W-:-:S06]  /*01f0*/  IMAD.WIDE R4, R9, 0x4, R4 ;  /* 0x0000000409047825 */ /* 0x004fcc00078e0204 */
[----:B------:R-:W4:Y:S01]  /*0200*/  LDG.E R5, desc[UR4][R4.64] ;  /* 0x0000000404057981 */ /* 0x000f22000c1e1900 */
[----:B---3--:R-:W-:-:S04]  /*0210*/  IMAD.WIDE R6, R9, 0x4, R6 ;  /* 0x0000000409067825 */ /* 0x008fc800078e0206 */
[----:B----4-:R-:W-:-:S05]  /*0220*/  FADD R9, R2, R5 ;  /* 0x0000000502097221 */ /* 0x010fca0000000000 */
[----:B------:R-:W-:Y:S01]  /*0230*/  STG.E desc[UR4][R6.64], R9 ;  /* 0x0000000906007986 */ /* 0x000fe2000c101904 */
[----:B------:R-:W-:Y:S05]  /*0240*/  EXIT ;  /* 0x000000000000794d */ /* 0x000fea0003800000 */
.L_x_0:
[----:B------:R-:W-:-:S00]  /*0250*/  BRA `(.L_x_0) ;  /* 0xfffffffc00fc7947 */ /* 0x000fc0000383ffff */
[----:B------:R-:W-:-:S00]  /*0260*/  NOP ;  /* 0x0000000000007918 */ /* 0x000fc00000000000 */
        /* <DEDUP_REMOVED lines=9> */
.L_x_2:


//--------------------- .text._Z17vector_add_gpu_1dPfS_S_i --------------------------
	.section	.text._Z17vector_add_gpu_1dPfS_S_i,"ax",@progbits
	.align	128
        .global         _Z17vector_add_gpu_1dPfS_S_i
        .type           _Z17vector_add_gpu_1dPfS_S_i,@function
        .size           _Z17vector_add_gpu_1dPfS_S_i,(.L_x_3 - _Z17vector_add_gpu_1dPfS_S_i)
        .other          _Z17vector_add_gpu_1dPfS_S_i,@"STO_CUDA_ENTRY STV_DEFAULT"
_Z17vector_add_gpu_1dPfS_S_i:
.text._Z17vector_add_gpu_1dPfS_S_i:
[----:B------:R-:W-:Y:S01]  /*0000*/  LDC R1, c[0x0][0x37c] ;  /* 0x0000df00ff017b82 */ /* 0x000fe20000000800 */
[----:B------:R-:W0:Y:S07]  /*0010*/  S2R R0, SR_TID.X ;  /* 0x0000000000007919 */ /* 0x000e2e0000002100 */
[----:B------:R-:W0:Y:S01]  /*0020*/  S2UR UR4, SR_CTAID.X ;  /* 0x00000000000479c3 */ /* 0x000e220000002500 */
[----:B------:R-:W1:Y:S07]  /*0030*/  LDCU UR5, c[0x0][0x398] ;  /* 0x00007300ff0577ac */ /* 0x000e6e0008000800 */
[----:B------:R-:W0:Y:S02]  /*0040*/  LDC R9, c[0x0][0x360] ;  /* 0x0000d800ff097b82 */ /* 0x000e240000000800 */
[----:B0-----:R-:W-:-:S05]  /*0050*/  IMAD R9, R9, UR4, R0 ;  /* 0x0000000409097c24 */ /* 0x001fca000f8e0200 */
[----:B-1----:R-:W-:-:S13]  /*0060*/  ISETP.GE.AND P0, PT, R9, UR5, PT ;  /* 0x0000000509007c0c */ /* 0x002fda000bf06270 */
        /* <DEDUP_REMOVED lines=13> */
.L_x_1:
        /* <DEDUP_REMOVED lines=12> */
.L_x_3:


//--------------------- .nv.shared.reserved.0     --------------------------
	.section	.nv.shared.reserved.0,"aw",@nobits
	.weak		__nv_reservedSMEM_offset_0_alias
	.size		__nv_reservedSMEM_offset_0_alias, 0, 64
	.other		__nv_reservedSMEM_offset_0_alias,@"STO_CUDA_RESERVED_SHARED STV_DEFAULT"
__nv_reservedSMEM_offset_0_alias:
	.zero		0
	.zero		64


//--------------------- .nv.constant0._Z17vector_add_gpu_3dPfS_S_iii --------------------------
	.section	.nv.constant0._Z17vector_add_gpu_3dPfS_S_iii,"a",@progbits
	.sectionflags	@""
	.align	4
.nv.constant0._Z17vector_add_gpu_3dPfS_S_iii:
	.zero		932


//--------------------- .nv.constant0._Z17vector_add_gpu_1dPfS_S_i --------------------------
	.section	.nv.constant0._Z17vector_add_gpu_1dPfS_S_i,"a",@progbits
	.sectionflags	@""
	.align	4
.nv.constant0._Z17vector_add_gpu_1dPfS_S_i:
	.zero		924


//--------------------- SYMBOLS --------------------------

	.type		.nv.reservedSmem.offset0,@object
	.size		.nv.reservedSmem.offset0,0x4
